//
// Generated by NVIDIA NVVM Compiler
//
// Compiler Build ID: CL-36424714
// Cuda compilation tools, release 13.0, V13.0.88
// Based on NVVM 20.0.0
//

.version 9.0
.target sm_100
.address_size 64

	// .globl	rgb2gray

.visible .entry rgb2gray(
	.param .u64 .ptr .align 1 rgb2gray_param_0,
	.param .u64 .ptr .align 1 rgb2gray_param_1,
	.param .u32 rgb2gray_param_2,
	.param .u32 rgb2gray_param_3
)
{
	.reg .pred 	%p<4>;
	.reg .b16 	%rs<4>;
	.reg .b32 	%r<15>;
	.reg .b32 	%f<7>;
	.reg .b64 	%rd<9>;

	ld.param.u64 	%rd1, [rgb2gray_param_0];
	ld.param.u64 	%rd2, [rgb2gray_param_1];
	ld.param.u32 	%r4, [rgb2gray_param_2];
	ld.param.u32 	%r3, [rgb2gray_param_3];
	mov.u32 	%r6, %tid.x;
	mov.u32 	%r7, %ctaid.x;
	mov.u32 	%r8, %ntid.x;
	mad.lo.s32 	%r1, %r7, %r8, %r6;
	mov.u32 	%r9, %tid.y;
	mov.u32 	%r10, %ctaid.y;
	mov.u32 	%r11, %ntid.y;
	mad.lo.s32 	%r12, %r10, %r11, %r9;
	setp.ge.s32 	%p1, %r1, %r3;
	setp.ge.s32 	%p2, %r12, %r4;
	or.pred  	%p3, %p1, %p2;
	@%p3 bra 	$L__BB0_2;
	cvta.to.global.u64 	%rd3, %rd1;
	cvta.to.global.u64 	%rd4, %rd2;
	mad.lo.s32 	%r13, %r3, %r12, %r1;
	cvt.s64.s32 	%rd5, %r13;
	mul.wide.s32 	%rd6, %r13, 3;
	add.s64 	%rd7, %rd3, %rd6;
	ld.global.u8 	%rs1, [%rd7];
	ld.global.u8 	%rs2, [%rd7+1];
	ld.global.u8 	%rs3, [%rd7+2];
	cvt.rn.f32.u16 	%f1, %rs1;
	cvt.rn.f32.u16 	%f2, %rs2;
	mul.f32 	%f3, %f2, 0f3F1645A2;
	fma.rn.f32 	%f4, %f1, 0f3E991687, %f3;
	cvt.rn.f32.u16 	%f5, %rs3;
	fma.rn.f32 	%f6, %f5, 0f3DE978D5, %f4;
	cvt.rzi.u32.f32 	%r14, %f6;
	add.s64 	%rd8, %rd4, %rd5;
	st.global.u8 	[%rd8], %r14;
$L__BB0_2:
	ret;

}


// ===== COMPILED SASS (sm_100) =====

	.target	sm_100

	.elftype	@"ET_EXEC"


//--------------------- .note.nv.tkinfo           --------------------------
	.section	.note.nv.tkinfo,"",@"SHT_NOTE"
	.sectionflags	@"SHF_NOTE_NV_TKINFO"
	.tkinfo
        /*0018*/ 	.word	0x00000002
        /*0030*/ 	.string	""
        /*0030*/ 	.string	"ptxas"
        /*0030*/ 	.string	"Cuda compilation tools, release 13.0, V13.0.88"
        /*0030*/ 	.string	"Build cuda_13.0.r13.0/compiler.36424714_0"
        /*0030*/ 	.string	"-arch sm_100 -m 64 "



//--------------------- .note.nv.cuinfo           --------------------------
	.section	.note.nv.cuinfo,"",@"SHT_NOTE"
	.sectionflags	@"SHF_NOTE_NV_CUINFO"
        /*0018*/ 	.short	0x0002
        /*001a*/ 	.short	0x0064
        /*001c*/ 	.short	0x0082
	.zero		2


//--------------------- .nv.info                  --------------------------
	.section	.nv.info,"",@"SHT_CUDA_INFO"
	.align	4


	//----- nvinfo : EIATTR_REGCOUNT
	.align		4
        /*0000*/ 	.byte	0x04, 0x2f
        /*0002*/ 	.short	(.L_1 - .L_0)
	.align		4
.L_0:
        /*0004*/ 	.word	index@(rgb2gray)
        /*0008*/ 	.word	0x0000000c


	//----- nvinfo : EIATTR_FRAME_SIZE
	.align		4
.L_1:
        /*000c*/ 	.byte	0x04, 0x11
        /*000e*/ 	.short	(.L_3 - .L_2)
	.align		4
.L_2:
        /*0010*/ 	.word	index@(rgb2gray)
        /*0014*/ 	.word	0x00000000


	//----- nvinfo : EIATTR_MIN_STACK_SIZE
	.align		4
.L_3:
        /*0018*/ 	.byte	0x04, 0x12
        /*001a*/ 	.short	(.L_5 - .L_4)
	.align		4
.L_4:
        /*001c*/ 	.word	index@(rgb2gray)
        /*0020*/ 	.word	0x00000000
.L_5:


//--------------------- .nv.compat                --------------------------
	.section	.nv.compat,"",@"SHT_CUDA_COMPAT_INFO"
	.align	4
        /*0000*/ 	.byte	0x02, 0x09, 0x00, 0x00, 0x02, 0x02, 0x01, 0x00, 0x02, 0x05, 0x05, 0x00, 0x03, 0x07, 0x01, 0x01
        /*0010*/ 	.byte	0x02, 0x03, 0x00, 0x00, 0x02, 0x06, 0x01, 0x00, 0x04, 0x0b, 0x08, 0x00, 0x09, 0x00, 0x00, 0x00
        /*0020*/ 	.byte	0x00, 0x00, 0x00, 0x00


//--------------------- .nv.info.rgb2gray         --------------------------
	.section	.nv.info.rgb2gray,"",@"SHT_CUDA_INFO"
	.sectionflags	@""
	.align	4


	//----- nvinfo : EIATTR_CUDA_API_VERSION
	.align		4
        /*0000*/ 	.byte	0x04, 0x37
        /*0002*/ 	.short	(.L_7 - .L_6)
.L_6:
        /*0004*/ 	.word	0x00000082


	//----- nvinfo : EIATTR_KPARAM_INFO
	.align		4
.L_7:
        /*0008*/ 	.byte	0x04, 0x17
        /*000a*/ 	.short	(.L_9 - .L_8)
.L_8:
        /*000c*/ 	.word	0x00000000
        /*0010*/ 	.short	0x0003
        /*0012*/ 	.short	0x0014
        /*0014*/ 	.byte	0x00, 0xf0, 0x11, 0x00


	//----- nvinfo : EIATTR_KPARAM_INFO
	.align		4
.L_9:
        /*0018*/ 	.byte	0x04, 0x17
        /*001a*/ 	.short	(.L_11 - .L_10)
.L_10:
        /*001c*/ 	.word	0x00000000
        /*0020*/ 	.short	0x0002
        /*0022*/ 	.short	0x0010
        /*0024*/ 	.byte	0x00, 0xf0, 0x11, 0x00


	//----- nvinfo : EIATTR_KPARAM_INFO
	.align		4
.L_11:
        /*0028*/ 	.byte	0x04, 0x17
        /*002a*/ 	.short	(.L_13 - .L_12)
.L_12:
        /*002c*/ 	.word	0x00000000
        /*0030*/ 	.short	0x0001
        /*0032*/ 	.short	0x0008
        /*0034*/ 	.byte	0x00, 0xf5, 0x21, 0x00


	//----- nvinfo : EIATTR_KPARAM_INFO
	.align		4
.L_13:
        /*0038*/ 	.byte	0x04, 0x17
        /*003a*/ 	.short	(.L_15 - .L_14)
.L_14:
        /*003c*/ 	.word	0x00000000
        /*0040*/ 	.short	0x0000
        /*0042*/ 	.short	0x0000
        /*0044*/ 	.byte	0x00, 0xf5, 0x21, 0x00


	//----- nvinfo : EIATTR_SPARSE_MMA_MASK
	.align		4
.L_15:
        /*0048*/ 	.byte	0x03, 0x50
        /*004a*/ 	.short	0x0000


	//----- nvinfo : EIATTR_MAXREG_COUNT
	.align		4
        /*004c*/ 	.byte	0x03, 0x1b
        /*004e*/ 	.short	0x00ff


	//----- nvinfo : EIATTR_MERCURY_ISA_VERSION
	.align		4
        /*0050*/ 	.byte	0x03, 0x5f
        /*0052*/ 	.short	0x0101


	//----- nvinfo : EIATTR_VRC_CTA_INIT_COUNT
	.align		4
        /*0054*/ 	.byte	0x02, 0x4a
	.zero		1
	.zero		1


	//----- nvinfo : EIATTR_EXIT_INSTR_OFFSETS
	.align		4
        /*0058*/ 	.byte	0x04, 0x1c
        /*005a*/ 	.short	(.L_17 - .L_16)


	//   ....[0]....
.L_16:
        /*005c*/ 	.word	0x000000c0


	//   ....[1]....
        /*0060*/ 	.word	0x000001f0


	//----- nvinfo : EIATTR_CBANK_PARAM_SIZE
	.align		4
.L_17:
        /*0064*/ 	.byte	0x03, 0x19
        /*0066*/ 	.short	0x0018


	//----- nvinfo : EIATTR_PARAM_CBANK
	.align		4
        /*0068*/ 	.byte	0x04, 0x0a
        /*006a*/ 	.short	(.L_19 - .L_18)
	.align		4
.L_18:
        /*006c*/ 	.word	index@(.nv.constant0.rgb2gray)
        /*0070*/ 	.short	0x0380
        /*0072*/ 	.short	0x0018


	//----- nvinfo : EIATTR_SW_WAR
	.align		4
.L_19:
        /*0074*/ 	.byte	0x04, 0x36
        /*0076*/ 	.short	(.L_21 - .L_20)
.L_20:
        /*0078*/ 	.word	0x00000008
.L_21:


//--------------------- .nv.callgraph             --------------------------
	.section	.nv.callgraph,"",@"SHT_CUDA_CALLGRAPH"
	.align	4
	.sectionentsize	8
	.align		4
        /*0000*/ 	.word	0x00000000
	.align		4
        /*0004*/ 	.word	0xffffffff
	.align		4
        /*0008*/ 	.word	0x00000000
	.align		4
        /*000c*/ 	.word	0xfffffffe
	.align		4
        /*0010*/ 	.word	0x00000000
	.align		4
        /*0014*/ 	.word	0xfffffffd
	.align		4
        /*0018*/ 	.word	0x00000000
	.align		4
        /*001c*/ 	.word	0xfffffffc


//--------------------- .text.rgb2gray            --------------------------
	.section	.text.rgb2gray,"ax",@progbits
	.align	128
        .global         rgb2gray
        .type           rgb2gray,@function
        .size           rgb2gray,(.L_x_1 - rgb2gray)
        .other          rgb2gray,@"STO_CUDA_ENTRY STV_DEFAULT"
rgb2gray:
.text.rgb2gray:
[----:B------:R-:W-:Y:S01]  /*0000*/  LDC R1, c[0x0][0x37c] ;  /* 0x0000df00ff017b82 */ /* 0x000fe20000000800 */
[----:B------:R-:W0:Y:S07]  /*0010*/  S2R R5, SR_TID.Y ;  /* 0x0000000000057919 */ /* 0x000e2e0000002200 */
[----:B------:R-:W1:Y:S01]  /*0020*/  LDC R3, c[0x0][0x360] ;  /* 0x0000d800ff037b82 */ /* 0x000e620000000800 */
[----:B------:R-:W2:Y:S01]  /*0030*/  LDCU.64 UR6, c[0x0][0x390] ;  /* 0x00007200ff0677ac */ /* 0x000ea20008000a00 */
[----:B------:R-:W1:Y:S06]  /*0040*/  S2R R0, SR_TID.X ;  /* 0x0000000000007919 */ /* 0x000e6c0000002100 */
[----:B------:R-:W0:Y:S08]  /*0050*/  S2UR UR5, SR_CTAID.Y ;  /* 0x00000000000579c3 */ /* 0x000e300000002600 */
[----:B------:R-:W0:Y:S08]  /*0060*/  LDC R2, c[0x0][0x364] ;  /* 0x0000d900ff027b82 */ /* 0x000e300000000800 */
[----:B------:R-:W1:Y:S01]  /*0070*/  S2UR UR4, SR_CTAID.X ;  /* 0x00000000000479c3 */ /* 0x000e620000002500 */
[----:B0-----:R-:W-:-:S05]  /*0080*/  IMAD R5, R2, UR5, R5 ;  /* 0x0000000502057c24 */ /* 0x001fca000f8e0205 */
[----:B--2---:R-:W-:Y:S01]  /*0090*/  ISETP.GE.AND P0, PT, R5, UR6, PT ;  /* 0x0000000605007c0c */ /* 0x004fe2000bf06270 */
[----:B-1----:R-:W-:-:S05]  /*00a0*/  IMAD R0, R3, UR4, R0 ;  /* 0x0000000403007c24 */ /* 0x002fca000f8e0200 */
[----:B------:R-:W-:-:S13]  /*00b0*/  ISETP.GE.OR P0, PT, R0, UR7, P0 ;  /* 0x0000000700007c0c */ /* 0x000fda0008706670 */
[----:B------:R-:W-:Y:S05]  /*00c0*/  @P0 EXIT ;  /* 0x000000000000094d */ /* 0x000fea0003800000 */
[----:B------:R-:W0:Y:S01]  /*00d0*/  LDC.64 R2, c[0x0][0x380] ;  /* 0x0000e000ff027b82 */ /* 0x000e220000000a00 */
[----:B------:R-:W1:Y:S01]  /*00e0*/  LDCU.64 UR4, c[0x0][0x358] ;  /* 0x00006b00ff0477ac */ /* 0x000e620008000a00 */
[----:B------:R-:W-:Y:S01]  /*00f0*/  IMAD R5, R5, UR7, R0 ;  /* 0x0000000705057c24 */ /* 0x000fe2000f8e0200 */
[----:B------:R-:W2:Y:S03]  /*0100*/  LDCU.64 UR8, c[0x0][0x388] ;  /* 0x00007100ff0877ac */ /* 0x000ea60008000a00 */
[----:B0-----:R-:W-:-:S05]  /*0110*/  IMAD.WIDE R2, R5, 0x3, R2 ;  /* 0x0000000305027825 */ /* 0x001fca00078e0202 */
[----:B-1----:R-:W3:Y:S04]  /*0120*/  LDG.E.U8 R4, desc[UR4][R2.64+0x1] ;  /* 0x0000010402047981 */ /* 0x002ee8000c1e1100 */
[----:B------:R-:W4:Y:S04]  /*0130*/  LDG.E.U8 R0, desc[UR4][R2.64] ;  /* 0x0000000402007981 */ /* 0x000f28000c1e1100 */
[----:B------:R-:W5:Y:S01]  /*0140*/  LDG.E.U8 R6, desc[UR4][R2.64+0x2] ;  /* 0x0000020402067981 */ /* 0x000f62000c1e1100 */
[----:B---3--:R-:W-:Y:S02]  /*0150*/  I2FP.F32.U32 R4, R4 ;  /* 0x0000000400047245 */ /* 0x008fe40000201000 */
[----:B----4-:R-:W-:-:S03]  /*0160*/  I2FP.F32.U32 R0, R0 ;  /* 0x0000000000007245 */ /* 0x010fc60000201000 */
[----:B------:R-:W-:Y:S01]  /*0170*/  FMUL R7, R4, 0.58700001239776611328 ;  /* 0x3f1645a204077820 */ /* 0x000fe20000400000 */
[C---:B--2---:R-:W-:Y:S02]  /*0180*/  IADD3 R4, P0, PT, R5.reuse, UR8, RZ ;  /* 0x0000000805047c10 */ /* 0x044fe4000ff1e0ff */
[----:B-----5:R-:W-:Y:S01]  /*0190*/  I2FP.F32.U32 R9, R6 ;  /* 0x0000000600097245 */ /* 0x020fe20000201000 */
[----:B------:R-:W-:Y:S01]  /*01a0*/  FFMA R0, R0, 0.29899999499320983887, R7 ;  /* 0x3e99168700007823 */ /* 0x000fe20000000007 */
[----:B------:R-:W-:-:S03]  /*01b0*/  LEA.HI.X.SX32 R5, R5, UR9, 0x1, P0 ;  /* 0x0000000905057c11 */ /* 0x000fc600080f0eff */
[----:B------:R-:W-:-:S04]  /*01c0*/  FFMA R0, R9, 0.11400000005960464478, R0 ;  /* 0x3de978d509007823 */ /* 0x000fc80000000000 */
[----:B------:R-:W0:Y:S02]  /*01d0*/  F2I.U32.TRUNC.NTZ R7, R0 ;  /* 0x0000000000077305 */ /* 0x000e24000020f000 */
[----:B0-----:R-:W-:Y:S01]  /*01e0*/  STG.E.U8 desc[UR4][R4.64], R7 ;  /* 0x0000000704007986 */ /* 0x001fe2000c101104 */
[----:B------:R-:W-:Y:S05]  /*01f0*/  EXIT ;  /* 0x000000000000794d */ /* 0x000fea0003800000 */
.L_x_0:
[----:B------:R-:W-:-:S00]  /*0200*/  BRA `(.L_x_0) ;  /* 0xfffffffc00fc7947 */ /* 0x000fc0000383ffff */
[----:B------:R-:W-:-:S00]  /*0210*/  NOP ;  /* 0x0000000000007918 */ /* 0x000fc00000000000 */
        /* <DEDUP_REMOVED lines=14> */
.L_x_1:


//--------------------- .nv.shared.reserved.0     --------------------------
	.section	.nv.shared.reserved.0,"aw",@nobits
	.weak		__nv_reservedSMEM_offset_0_alias
	.size		__nv_reservedSMEM_offset_0_alias, 0, 64
	.other		__nv_reservedSMEM_offset_0_alias,@"STO_CUDA_RESERVED_SHARED STV_DEFAULT"
__nv_reservedSMEM_offset_0_alias:
	.zero		0
	.zero		64


//--------------------- .nv.constant0.rgb2gray    --------------------------
	.section	.nv.constant0.rgb2gray,"a",@progbits
	.sectionflags	@""
	.align	4
.nv.constant0.rgb2gray:
	.zero		920


//--------------------- SYMBOLS --------------------------

	.type		.nv.reservedSmem.offset0,@object
	.size		.nv.reservedSmem.offset0,0x4
